//
// Generated by NVIDIA NVVM Compiler
//
// Compiler Build ID: CL-36424714
// Cuda compilation tools, release 13.0, V13.0.88
// Based on NVVM 20.0.0
//

.version 9.0
.target sm_100
.address_size 64

	// .globl	_Z8multiplyP6MatrixS0_S0_

.visible .entry _Z8multiplyP6MatrixS0_S0_(
	.param .u64 .ptr .align 1 _Z8multiplyP6MatrixS0_S0__param_0,
	.param .u64 .ptr .align 1 _Z8multiplyP6MatrixS0_S0__param_1,
	.param .u64 .ptr .align 1 _Z8multiplyP6MatrixS0_S0__param_2
)
{
	.reg .pred 	%p<2>;
	.reg .b32 	%r<29>;
	.reg .b32 	%f<4>;
	.reg .b64 	%rd<28>;

	ld.param.u64 	%rd4, [_Z8multiplyP6MatrixS0_S0__param_0];
	ld.param.u64 	%rd5, [_Z8multiplyP6MatrixS0_S0__param_1];
	ld.param.u64 	%rd3, [_Z8multiplyP6MatrixS0_S0__param_2];
	cvta.to.global.u64 	%rd1, %rd5;
	cvta.to.global.u64 	%rd2, %rd4;
	ld.global.u32 	%r3, [%rd2+28];
	ld.global.u32 	%r1, [%rd1+28];
	mul.lo.s32 	%r4, %r1, %r3;
	mov.u32 	%r5, %ctaid.x;
	mov.u32 	%r6, %ntid.x;
	mov.u32 	%r7, %tid.x;
	mad.lo.s32 	%r2, %r5, %r6, %r7;
	setp.ge.u32 	%p1, %r2, %r4;
	@%p1 bra 	$L__BB0_2;
	cvta.to.global.u64 	%rd6, %rd3;
	div.u32 	%r8, %r2, %r1;
	mul.lo.s32 	%r9, %r8, %r1;
	sub.s32 	%r10, %r2, %r9;
	ld.global.u32 	%r11, [%rd1+8];
	ld.global.u32 	%r12, [%rd1+24];
	mul.lo.s32 	%r13, %r12, %r11;
	ld.global.u32 	%r14, [%rd2+24];
	ld.global.u64 	%rd7, [%rd1+16];
	cvta.to.global.u64 	%rd8, %rd7;
	mul.wide.u32 	%rd9, %r10, 4;
	add.s64 	%rd10, %rd8, %rd9;
	ld.global.u32 	%r15, [%rd10];
	add.s32 	%r16, %r15, 1;
	div.s32 	%r17, %r16, %r12;
	mul.lo.s32 	%r18, %r17, %r12;
	sub.s32 	%r19, %r16, %r18;
	ld.global.u64 	%rd11, [%rd2+16];
	cvta.to.global.u64 	%rd12, %rd11;
	mul.wide.u32 	%rd13, %r8, 4;
	add.s64 	%rd14, %rd12, %rd13;
	ld.global.u32 	%r20, [%rd14];
	add.s32 	%r22, %r20, 1;
	rem.s32 	%r23, %r22, %r14;
	ld.global.u64 	%rd15, [%rd2];
	cvta.to.global.u64 	%rd16, %rd15;
	add.s64 	%rd17, %rd16, %rd13;
	ld.global.f32 	%f1, [%rd17];
	ld.global.u64 	%rd18, [%rd1];
	cvta.to.global.u64 	%rd19, %rd18;
	add.s64 	%rd20, %rd19, %rd9;
	ld.global.f32 	%f2, [%rd20];
	mul.f32 	%f3, %f1, %f2;
	ld.global.u64 	%rd21, [%rd6];
	cvta.to.global.u64 	%rd22, %rd21;
	mul.wide.u32 	%rd23, %r2, 4;
	add.s64 	%rd24, %rd22, %rd23;
	st.global.f32 	[%rd24], %f3;
	ld.global.u32 	%r24, [%rd1+24];
	sub.s32 	%r25, %r22, %r23;
	add.s32 	%r26, %r25, %r17;
	mad.lo.s32 	%r27, %r13, %r26, %r19;
	mad.lo.s32 	%r28, %r24, %r23, %r27;
	ld.global.u64 	%rd25, [%rd6+16];
	cvta.to.global.u64 	%rd26, %rd25;
	add.s64 	%rd27, %rd26, %rd23;
	st.global.u32 	[%rd27], %r28;
$L__BB0_2:
	ret;

}


// ===== COMPILED SASS (sm_100) =====

	.target	sm_100

	.elftype	@"ET_EXEC"


//--------------------- .note.nv.tkinfo           --------------------------
	.section	.note.nv.tkinfo,"",@"SHT_NOTE"
	.sectionflags	@"SHF_NOTE_NV_TKINFO"
	.tkinfo
        /*0018*/ 	.word	0x00000002
        /*0030*/ 	.string	""
        /*0030*/ 	.string	"ptxas"
        /*0030*/ 	.string	"Cuda compilation tools, release 13.0, V13.0.88"
        /*0030*/ 	.string	"Build cuda_13.0.r13.0/compiler.36424714_0"
        /*0030*/ 	.string	"-arch sm_100 -m 64 "



//--------------------- .note.nv.cuinfo           --------------------------
	.section	.note.nv.cuinfo,"",@"SHT_NOTE"
	.sectionflags	@"SHF_NOTE_NV_CUINFO"
        /*0018*/ 	.short	0x0002
        /*001a*/ 	.short	0x0064
        /*001c*/ 	.short	0x0082
	.zero		2


//--------------------- .nv.info                  --------------------------
	.section	.nv.info,"",@"SHT_CUDA_INFO"
	.align	4


	//----- nvinfo : EIATTR_REGCOUNT
	.align		4
        /*0000*/ 	.byte	0x04, 0x2f
        /*0002*/ 	.short	(.L_1 - .L_0)
	.align		4
.L_0:
        /*0004*/ 	.word	index@(_Z8multiplyP6MatrixS0_S0_)
        /*0008*/ 	.word	0x0000001c


	//----- nvinfo : EIATTR_FRAME_SIZE
	.align		4
.L_1:
        /*000c*/ 	.byte	0x04, 0x11
        /*000e*/ 	.short	(.L_3 - .L_2)
	.align		4
.L_2:
        /*0010*/ 	.word	index@(_Z8multiplyP6MatrixS0_S0_)
        /*0014*/ 	.word	0x00000000


	//----- nvinfo : EIATTR_MIN_STACK_SIZE
	.align		4
.L_3:
        /*0018*/ 	.byte	0x04, 0x12
        /*001a*/ 	.short	(.L_5 - .L_4)
	.align		4
.L_4:
        /*001c*/ 	.word	index@(_Z8multiplyP6MatrixS0_S0_)
        /*0020*/ 	.word	0x00000000
.L_5:


//--------------------- .nv.compat                --------------------------
	.section	.nv.compat,"",@"SHT_CUDA_COMPAT_INFO"
	.align	4
        /*0000*/ 	.byte	0x02, 0x09, 0x00, 0x00, 0x02, 0x02, 0x01, 0x00, 0x02, 0x05, 0x05, 0x00, 0x03, 0x07, 0x01, 0x01
        /*0010*/ 	.byte	0x02, 0x03, 0x00, 0x00, 0x02, 0x06, 0x01, 0x00, 0x04, 0x0b, 0x08, 0x00, 0x09, 0x00, 0x00, 0x00
        /*0020*/ 	.byte	0x00, 0x00, 0x00, 0x00


//--------------------- .nv.info._Z8multiplyP6MatrixS0_S0_ --------------------------
	.section	.nv.info._Z8multiplyP6MatrixS0_S0_,"",@"SHT_CUDA_INFO"
	.sectionflags	@""
	.align	4


	//----- nvinfo : EIATTR_CUDA_API_VERSION
	.align		4
        /*0000*/ 	.byte	0x04, 0x37
        /*0002*/ 	.short	(.L_7 - .L_6)
.L_6:
        /*0004*/ 	.word	0x00000082


	//----- nvinfo : EIATTR_KPARAM_INFO
	.align		4
.L_7:
        /*0008*/ 	.byte	0x04, 0x17
        /*000a*/ 	.short	(.L_9 - .L_8)
.L_8:
        /*000c*/ 	.word	0x00000000
        /*0010*/ 	.short	0x0002
        /*0012*/ 	.short	0x0010
        /*0014*/ 	.byte	0x00, 0xf5, 0x21, 0x00


	//----- nvinfo : EIATTR_KPARAM_INFO
	.align		4
.L_9:
        /*0018*/ 	.byte	0x04, 0x17
        /*001a*/ 	.short	(.L_11 - .L_10)
.L_10:
        /*001c*/ 	.word	0x00000000
        /*0020*/ 	.short	0x0001
        /*0022*/ 	.short	0x0008
        /*0024*/ 	.byte	0x00, 0xf5, 0x21, 0x00


	//----- nvinfo : EIATTR_KPARAM_INFO
	.align		4
.L_11:
        /*0028*/ 	.byte	0x04, 0x17
        /*002a*/ 	.short	(.L_13 - .L_12)
.L_12:
        /*002c*/ 	.word	0x00000000
        /*0030*/ 	.short	0x0000
        /*0032*/ 	.short	0x0000
        /*0034*/ 	.byte	0x00, 0xf5, 0x21, 0x00


	//----- nvinfo : EIATTR_SPARSE_MMA_MASK
	.align		4
.L_13:
        /*0038*/ 	.byte	0x03, 0x50
        /*003a*/ 	.short	0x0000


	//----- nvinfo : EIATTR_MAXREG_COUNT
	.align		4
        /*003c*/ 	.byte	0x03, 0x1b
        /*003e*/ 	.short	0x00ff


	//----- nvinfo : EIATTR_MERCURY_ISA_VERSION
	.align		4
        /*0040*/ 	.byte	0x03, 0x5f
        /*0042*/ 	.short	0x0101


	//----- nvinfo : EIATTR_VRC_CTA_INIT_COUNT
	.align		4
        /*0044*/ 	.byte	0x02, 0x4a
	.zero		1
	.zero		1


	//----- nvinfo : EIATTR_EXIT_INSTR_OFFSETS
	.align		4
        /*0048*/ 	.byte	0x04, 0x1c
        /*004a*/ 	.short	(.L_15 - .L_14)


	//   ....[0]....
.L_14:
        /*004c*/ 	.word	0x000000c0


	//   ....[1]....
        /*0050*/ 	.word	0x000006f0


	//----- nvinfo : EIATTR_CBANK_PARAM_SIZE
	.align		4
.L_15:
        /*0054*/ 	.byte	0x03, 0x19
        /*0056*/ 	.short	0x0018


	//----- nvinfo : EIATTR_PARAM_CBANK
	.align		4
        /*0058*/ 	.byte	0x04, 0x0a
        /*005a*/ 	.short	(.L_17 - .L_16)
	.align		4
.L_16:
        /*005c*/ 	.word	index@(.nv.constant0._Z8multiplyP6MatrixS0_S0_)
        /*0060*/ 	.short	0x0380
        /*0062*/ 	.short	0x0018


	//----- nvinfo : EIATTR_SW_WAR
	.align		4
.L_17:
        /*0064*/ 	.byte	0x04, 0x36
        /*0066*/ 	.short	(.L_19 - .L_18)
.L_18:
        /*0068*/ 	.word	0x00000008
.L_19:


//--------------------- .nv.callgraph             --------------------------
	.section	.nv.callgraph,"",@"SHT_CUDA_CALLGRAPH"
	.align	4
	.sectionentsize	8
	.align		4
        /*0000*/ 	.word	0x00000000
	.align		4
        /*0004*/ 	.word	0xffffffff
	.align		4
        /*0008*/ 	.word	0x00000000
	.align		4
        /*000c*/ 	.word	0xfffffffe
	.align		4
        /*0010*/ 	.word	0x00000000
	.align		4
        /*0014*/ 	.word	0xfffffffd
	.align		4
        /*0018*/ 	.word	0x00000000
	.align		4
        /*001c*/ 	.word	0xfffffffc


//--------------------- .text._Z8multiplyP6MatrixS0_S0_ --------------------------
	.section	.text._Z8multiplyP6MatrixS0_S0_,"ax",@progbits
	.align	128
        .global         _Z8multiplyP6MatrixS0_S0_
        .type           _Z8multiplyP6MatrixS0_S0_,@function
        .size           _Z8multiplyP6MatrixS0_S0_,(.L_x_1 - _Z8multiplyP6MatrixS0_S0_)
        .other          _Z8multiplyP6MatrixS0_S0_,@"STO_CUDA_ENTRY STV_DEFAULT"
_Z8multiplyP6MatrixS0_S0_:
.text._Z8multiplyP6MatrixS0_S0_:
[----:B------:R-:W-:Y:S08]  /*0000*/  LDC R1, c[0x0][0x37c] ;  /* 0x0000df00ff017b82 */ /* 0x000ff00000000800 */
[----:B------:R-:W0:Y:S01]  /*0010*/  LDC.64 R14, c[0x0][0x380] ;  /* 0x0000e000ff0e7b82 */ /* 0x000e220000000a00 */
[----:B------:R-:W0:Y:S07]  /*0020*/  LDCU.64 UR4, c[0x0][0x358] ;  /* 0x00006b00ff0477ac */ /* 0x000e2e0008000a00 */
[----:B------:R-:W1:Y:S01]  /*0030*/  LDC.64 R2, c[0x0][0x388] ;  /* 0x0000e200ff027b82 */ /* 0x000e620000000a00 */
[----:B0-----:R-:W2:Y:S04]  /*0040*/  LDG.E R4, desc[UR4][R14.64+0x1c] ;  /* 0x00001c040e047981 */ /* 0x001ea8000c1e1900 */
[----:B-1----:R-:W2:Y:S03]  /*0050*/  LDG.E R19, desc[UR4][R2.64+0x1c] ;  /* 0x00001c0402137981 */ /* 0x002ea6000c1e1900 */
[----:B------:R-:W0:Y:S01]  /*0060*/  S2UR UR6, SR_CTAID.X ;  /* 0x00000000000679c3 */ /* 0x000e220000002500 */
[----:B------:R-:W0:Y:S07]  /*0070*/  S2R R5, SR_TID.X ;  /* 0x0000000000057919 */ /* 0x000e2e0000002100 */
[----:B------:R-:W0:Y:S02]  /*0080*/  LDC R0, c[0x0][0x360] ;  /* 0x0000d800ff007b82 */ /* 0x000e240000000800 */
[----:B0-----:R-:W-:-:S02]  /*0090*/  IMAD R0, R0, UR6, R5 ;  /* 0x0000000600007c24 */ /* 0x001fc4000f8e0205 */
[----:B--2---:R-:W-:-:S05]  /*00a0*/  IMAD R5, R4, R19, RZ ;  /* 0x0000001304057224 */ /* 0x004fca00078e02ff */
[----:B------:R-:W-:-:S13]  /*00b0*/  ISETP.GE.U32.AND P0, PT, R0, R5, PT ;  /* 0x000000050000720c */ /* 0x000fda0003f06070 */
[----:B------:R-:W-:Y:S05]  /*00c0*/  @P0 EXIT ;  /* 0x000000000000094d */ /* 0x000fea0003800000 */
[----:B------:R-:W2:Y:S04]  /*00d0*/  LDG.E.64 R8, desc[UR4][R14.64] ;  /* 0x000000040e087981 */ /* 0x000ea8000c1e1b00 */
[----:B------:R-:W3:Y:S01]  /*00e0*/  LDG.E.64 R6, desc[UR4][R2.64] ;  /* 0x0000000402067981 */ /* 0x000ee2000c1e1b00 */
[----:B------:R-:W0:Y:S01]  /*00f0*/  I2F.U32.RP R16, R19 ;  /* 0x0000001300107306 */ /* 0x000e220000209000 */
[----:B------:R-:W-:Y:S02]  /*0100*/  IMAD.MOV R17, RZ, RZ, -R19 ;  /* 0x000000ffff117224 */ /* 0x000fe400078e0a13 */
[----:B------:R-:W4:Y:S04]  /*0110*/  LDG.E.64 R12, desc[UR4][R2.64+0x10] ;  /* 0x00001004020c7981 */ /* 0x000f28000c1e1b00 */
[----:B------:R-:W5:Y:S01]  /*0120*/  LDG.E.64 R10, desc[UR4][R14.64+0x10] ;  /* 0x000010040e0a7981 */ /* 0x000f62000c1e1b00 */
[----:B0-----:R-:W0:Y:S02]  /*0130*/  MUFU.RCP R16, R16 ;  /* 0x0000001000107308 */ /* 0x001e240000001000 */
[----:B0-----:R-:W-:-:S06]  /*0140*/  IADD3 R4, PT, PT, R16, 0xffffffe, RZ ;  /* 0x0ffffffe10047810 */ /* 0x001fcc0007ffe0ff */
[----:B------:R0:W1:Y:S02]  /*0150*/  F2I.FTZ.U32.TRUNC.NTZ R5, R4 ;  /* 0x0000000400057305 */ /* 0x000064000021f000 */
[----:B0-----:R-:W-:Y:S02]  /*0160*/  HFMA2 R4, -RZ, RZ, 0, 0 ;  /* 0x00000000ff047431 */ /* 0x001fe400000001ff */
[----:B-1----:R-:W-:-:S04]  /*0170*/  IMAD R17, R17, R5, RZ ;  /* 0x0000000511117224 */ /* 0x002fc800078e02ff */
[----:B------:R-:W-:-:S06]  /*0180*/  IMAD.HI.U32 R5, R5, R17, R4 ;  /* 0x0000001105057227 */ /* 0x000fcc00078e0004 */
[----:B------:R-:W-:-:S04]  /*0190*/  IMAD.HI.U32 R17, R5, R0, RZ ;  /* 0x0000000005117227 */ /* 0x000fc800078e00ff */
[----:B------:R-:W-:-:S04]  /*01a0*/  IMAD.MOV R16, RZ, RZ, -R17 ;  /* 0x000000ffff107224 */ /* 0x000fc800078e0a11 */
[----:B------:R-:W-:-:S05]  /*01b0*/  IMAD R16, R19, R16, R0 ;  /* 0x0000001013107224 */ /* 0x000fca00078e0200 */
[----:B------:R-:W-:Y:S02]  /*01c0*/  ISETP.GE.U32.AND P0, PT, R16, R19, PT ;  /* 0x000000131000720c */ /* 0x000fe40003f06070 */
[----:B------:R-:W-:-:S11]  /*01d0*/  ISETP.NE.U32.AND P2, PT, R19, RZ, PT ;  /* 0x000000ff1300720c */ /* 0x000fd60003f45070 */
[----:B------:R-:W-:-:S04]  /*01e0*/  @P0 IADD3 R16, PT, PT, -R19, R16, RZ ;  /* 0x0000001013100210 */ /* 0x000fc80007ffe1ff */
[----:B------:R-:W-:Y:S01]  /*01f0*/  ISETP.GE.U32.AND P1, PT, R16, R19, PT ;  /* 0x000000131000720c */ /* 0x000fe20003f26070 */
[----:B------:R-:W-:Y:S01]  /*0200*/  @P0 VIADD R17, R17, 0x1 ;  /* 0x0000000111110836 */ /* 0x000fe20000000000 */
[----:B------:R-:W0:Y:S11]  /*0210*/  LDC.64 R4, c[0x0][0x390] ;  /* 0x0000e400ff047b82 */ /* 0x000e360000000a00 */
[----:B------:R-:W-:-:S02]  /*0220*/  @P1 IADD3 R17, PT, PT, R17, 0x1, RZ ;  /* 0x0000000111111810 */ /* 0x000fc40007ffe0ff */
[----:B------:R-:W-:-:S05]  /*0230*/  @!P2 LOP3.LUT R17, RZ, R19, RZ, 0x33, !PT ;  /* 0x00000013ff11a212 */ /* 0x000fca00078e33ff */
[----:B------:R-:W-:-:S04]  /*0240*/  IMAD.MOV R16, RZ, RZ, -R17 ;  /* 0x000000ffff107224 */ /* 0x000fc800078e0a11 */
[----:B------:R-:W-:Y:S02]  /*0250*/  IMAD R19, R19, R16, R0 ;  /* 0x0000001013137224 */ /* 0x000fe400078e0200 */
[----:B--2---:R-:W-:Y:S02]  /*0260*/  IMAD.WIDE.U32 R20, R17, 0x4, R8 ;  /* 0x0000000411147825 */ /* 0x004fe400078e0008 */
[----:B0-----:R-:W2:Y:S02]  /*0270*/  LDG.E.64 R8, desc[UR4][R4.64] ;  /* 0x0000000404087981 */ /* 0x001ea4000c1e1b00 */
[C---:B---3--:R-:W-:Y:S02]  /*0280*/  IMAD.WIDE.U32 R22, R19.reuse, 0x4, R6 ;  /* 0x0000000413167825 */ /* 0x048fe400078e0006 */
[----:B------:R-:W3:Y:S04]  /*0290*/  LDG.E R20, desc[UR4][R20.64] ;  /* 0x0000000414147981 */ /* 0x000ee8000c1e1900 */
[----:B------:R-:W3:Y:S04]  /*02a0*/  LDG.E R23, desc[UR4][R22.64] ;  /* 0x0000000416177981 */ /* 0x000ee8000c1e1900 */
[----:B------:R-:W3:Y:S04]  /*02b0*/  LDG.E R6, desc[UR4][R2.64+0x18] ;  /* 0x0000180402067981 */ /* 0x000ee8000c1e1900 */
[----:B------:R-:W3:Y:S01]  /*02c0*/  LDG.E R7, desc[UR4][R14.64+0x18] ;  /* 0x000018040e077981 */ /* 0x000ee2000c1e1900 */
[----:B----4-:R-:W-:-:S04]  /*02d0*/  IMAD.WIDE.U32 R18, R19, 0x4, R12 ;  /* 0x0000000413127825 */ /* 0x010fc800078e000c */
[----:B-----5:R-:W-:Y:S02]  /*02e0*/  IMAD.WIDE.U32 R12, R17, 0x4, R10 ;  /* 0x00000004110c7825 */ /* 0x020fe400078e000a */
[----:B------:R-:W4:Y:S04]  /*02f0*/  LDG.E R10, desc[UR4][R18.64] ;  /* 0x00000004120a7981 */ /* 0x000f28000c1e1900 */
[----:B------:R0:W5:Y:S04]  /*0300*/  LDG.E R12, desc[UR4][R12.64] ;  /* 0x000000040c0c7981 */ /* 0x000168000c1e1900 */
[----:B------:R-:W5:Y:S01]  /*0310*/  LDG.E R11, desc[UR4][R2.64+0x8] ;  /* 0x00000804020b7981 */ /* 0x000f62000c1e1900 */
[----:B--2---:R-:W-:-:S04]  /*0320*/  IMAD.WIDE.U32 R16, R0, 0x4, R8 ;  /* 0x0000000400107825 */ /* 0x004fc800078e0008 */
[----:B---3--:R-:W-:-:S05]  /*0330*/  FMUL R25, R20, R23 ;  /* 0x0000001714197220 */ /* 0x008fca0000400000 */
[----:B------:R1:W-:Y:S04]  /*0340*/  STG.E desc[UR4][R16.64], R25 ;  /* 0x0000001910007986 */ /* 0x0003e8000c101904 */
[----:B------:R-:W2:Y:S04]  /*0350*/  LDG.E.64 R4, desc[UR4][R4.64+0x10] ;  /* 0x0000100404047981 */ /* 0x000ea8000c1e1b00 */
[----:B------:R3:W2:Y:S01]  /*0360*/  LDG.E R8, desc[UR4][R2.64+0x18] ;  /* 0x0000180402087981 */ /* 0x0006a2000c1e1900 */
[----:B------:R-:W-:-:S04]  /*0370*/  IABS R9, R6 ;  /* 0x0000000600097213 */ /* 0x000fc80000000000 */
[----:B------:R-:W4:Y:S01]  /*0380*/  I2F.RP R20, R9 ;  /* 0x0000000900147306 */ /* 0x000f220000209400 */
[----:B0-----:R-:W-:-:S07]  /*0390*/  IABS R13, R7 ;  /* 0x00000007000d7213 */ /* 0x001fce0000000000 */
[----:B------:R-:W0:Y:S08]  /*03a0*/  I2F.RP R18, R13 ;  /* 0x0000000d00127306 */ /* 0x000e300000209400 */
[----:B----4-:R-:W4:Y:S08]  /*03b0*/  MUFU.RCP R20, R20 ;  /* 0x0000001400147308 */ /* 0x010f300000001000 */
[----:B0-----:R-:W3:Y:S01]  /*03c0*/  MUFU.RCP R18, R18 ;  /* 0x0000001200127308 */ /* 0x001ee20000001000 */
[----:B----4-:R-:W-:-:S07]  /*03d0*/  IADD3 R14, PT, PT, R20, 0xffffffe, RZ ;  /* 0x0ffffffe140e7810 */ /* 0x010fce0007ffe0ff */
[----:B------:R0:W1:Y:S01]  /*03e0*/  F2I.FTZ.U32.TRUNC.NTZ R15, R14 ;  /* 0x0000000e000f7305 */ /* 0x000062000021f000 */
[----:B---3--:R-:W-:-:S07]  /*03f0*/  VIADD R2, R18, 0xffffffe ;  /* 0x0ffffffe12027836 */ /* 0x008fce0000000000 */
[----:B------:R-:W3:Y:S01]  /*0400*/  F2I.FTZ.U32.TRUNC.NTZ R3, R2 ;  /* 0x0000000200037305 */ /* 0x000ee2000021f000 */
[----:B0-----:R-:W-:Y:S01]  /*0410*/  HFMA2 R14, -RZ, RZ, 0, 0 ;  /* 0x00000000ff0e7431 */ /* 0x001fe200000001ff */
[----:B-1----:R-:W-:-:S05]  /*0420*/  IADD3 R16, PT, PT, RZ, -R15, RZ ;  /* 0x8000000fff107210 */ /* 0x002fca0007ffe0ff */
[----:B------:R-:W-:Y:S02]  /*0430*/  IMAD R17, R16, R9, RZ ;  /* 0x0000000910117224 */ /* 0x000fe400078e02ff */
[----:B---3--:R-:W-:Y:S02]  /*0440*/  IMAD.MOV R18, RZ, RZ, -R3 ;  /* 0x000000ffff127224 */ /* 0x008fe400078e0a03 */
[----:B------:R-:W-:Y:S01]  /*0450*/  IMAD.HI.U32 R16, R15, R17, R14 ;  /* 0x000000110f107227 */ /* 0x000fe200078e000e */
[----:B------:R-:W-:-:S03]  /*0460*/  IABS R17, R6 ;  /* 0x0000000600117213 */ /* 0x000fc60000000000 */
[----:B------:R-:W-:Y:S01]  /*0470*/  VIADD R15, R10, 0x1 ;  /* 0x000000010a0f7836 */ /* 0x000fe20000000000 */
[----:B------:R-:W-:Y:S01]  /*0480*/  MOV R2, RZ ;  /* 0x000000ff00027202 */ /* 0x000fe20000000f00 */
[----:B-----5:R-:W-:Y:S01]  /*0490*/  VIADD R12, R12, 0x1 ;  /* 0x000000010c0c7836 */ /* 0x020fe20000000000 */
[----:B------:R-:W-:Y:S01]  /*04a0*/  IADD3 R10, PT, PT, RZ, -R17, RZ ;  /* 0x80000011ff0a7210 */ /* 0x000fe20007ffe0ff */
[----:B------:R-:W-:Y:S01]  /*04b0*/  IMAD R19, R18, R13, RZ ;  /* 0x0000000d12137224 */ /* 0x000fe200078e02ff */
[----:B------:R-:W-:Y:S02]  /*04c0*/  IABS R17, R15 ;  /* 0x0000000f00117213 */ /* 0x000fe40000000000 */
[----:B------:R-:W-:Y:S01]  /*04d0*/  IABS R14, R12 ;  /* 0x0000000c000e7213 */ /* 0x000fe20000000000 */
[----:B------:R-:W-:-:S04]  /*04e0*/  IMAD.HI.U32 R2, R3, R19, R2 ;  /* 0x0000001303027227 */ /* 0x000fc800078e0002 */
[----:B------:R-:W-:Y:S01]  /*04f0*/  IMAD.HI.U32 R16, R16, R17, RZ ;  /* 0x0000001110107227 */ /* 0x000fe200078e00ff */
[----:B------:R-:W-:-:S03]  /*0500*/  IABS R20, R7 ;  /* 0x0000000700147213 */ /* 0x000fc60000000000 */
[----:B------:R-:W-:-:S04]  /*0510*/  IMAD.HI.U32 R3, R2, R14, RZ ;  /* 0x0000000e02037227 */ /* 0x000fc800078e00ff */
[----:B------:R-:W-:Y:S02]  /*0520*/  IMAD R2, R16, R10, R17 ;  /* 0x0000000a10027224 */ /* 0x000fe400078e0211 */
[----:B------:R-:W-:-:S03]  /*0530*/  IMAD.MOV R18, RZ, RZ, -R20 ;  /* 0x000000ffff127224 */ /* 0x000fc600078e0a14 */
[----:B------:R-:W-:Y:S01]  /*0540*/  ISETP.GT.U32.AND P0, PT, R9, R2, PT ;  /* 0x000000020900720c */ /* 0x000fe20003f04070 */
[----:B------:R-:W-:-:S05]  /*0550*/  IMAD R10, R3, R18, R14 ;  /* 0x00000012030a7224 */ /* 0x000fca00078e020e */
[----:B------:R-:W-:-:S07]  /*0560*/  ISETP.GT.U32.AND P1, PT, R13, R10, PT ;  /* 0x0000000a0d00720c */ /* 0x000fce0003f24070 */
[----:B------:R-:W-:-:S04]  /*0570*/  @!P0 IADD3 R2, PT, PT, R2, -R9, RZ ;  /* 0x8000000902028210 */ /* 0x000fc80007ffe0ff */
[----:B------:R-:W-:Y:S02]  /*0580*/  ISETP.GE.U32.AND P4, PT, R2, R9, PT ;  /* 0x000000090200720c */ /* 0x000fe40003f86070 */
[----:B------:R-:W-:Y:S02]  /*0590*/  @!P1 IADD3 R10, PT, PT, R10, -R13, RZ ;  /* 0x8000000d0a0a9210 */ /* 0x000fe40007ffe0ff */
[----:B------:R-:W-:Y:S01]  /*05a0*/  LOP3.LUT R2, R15, R6, RZ, 0x3c, !PT ;  /* 0x000000060f027212 */ /* 0x000fe200078e3cff */
[----:B------:R-:W-:Y:S01]  /*05b0*/  @!P0 VIADD R16, R16, 0x1 ;  /* 0x0000000110108836 */ /* 0x000fe20000000000 */
[----:B------:R-:W-:Y:S02]  /*05c0*/  ISETP.GT.U32.AND P3, PT, R13, R10, PT ;  /* 0x0000000a0d00720c */ /* 0x000fe40003f64070 */
[----:B------:R-:W-:Y:S02]  /*05d0*/  ISETP.GE.AND P2, PT, R2, RZ, PT ;  /* 0x000000ff0200720c */ /* 0x000fe40003f46270 */
[----:B------:R-:W-:-:S02]  /*05e0*/  ISETP.NE.AND P0, PT, R6, RZ, PT ;  /* 0x000000ff0600720c */ /* 0x000fc40003f05270 */
[----:B------:R-:W-:Y:S02]  /*05f0*/  ISETP.GE.AND P1, PT, R12, RZ, PT ;  /* 0x000000ff0c00720c */ /* 0x000fe40003f26270 */
[----:B------:R-:W-:Y:S02]  /*0600*/  @P4 IADD3 R16, PT, PT, R16, 0x1, RZ ;  /* 0x0000000110104810 */ /* 0x000fe40007ffe0ff */
[----:B------:R-:W-:-:S03]  /*0610*/  ISETP.NE.AND P4, PT, R7, RZ, PT ;  /* 0x000000ff0700720c */ /* 0x000fc60003f85270 */
[----:B------:R-:W-:Y:S02]  /*0620*/  @!P3 IADD3 R10, PT, PT, R10, -R13, RZ ;  /* 0x8000000d0a0ab210 */ /* 0x000fe40007ffe0ff */
[----:B------:R-:W-:Y:S02]  /*0630*/  @!P2 IMAD.MOV R16, RZ, RZ, -R16 ;  /* 0x000000ffff10a224 */ /* 0x000fe400078e0a10 */
[-C--:B------:R-:W-:Y:S02]  /*0640*/  @!P0 LOP3.LUT R16, RZ, R6.reuse, RZ, 0x33, !PT ;  /* 0x00000006ff108212 */ /* 0x080fe400078e33ff */
[----:B------:R-:W-:Y:S02]  /*0650*/  @!P1 IADD3 R10, PT, PT, -R10, RZ, RZ ;  /* 0x000000ff0a0a9210 */ /* 0x000fe40007ffe1ff */
[----:B------:R-:W-:Y:S02]  /*0660*/  IADD3 R2, PT, PT, -R16, RZ, RZ ;  /* 0x000000ff10027210 */ /* 0x000fe40007ffe1ff */
[----:B------:R-:W-:Y:S01]  /*0670*/  @!P4 LOP3.LUT R10, RZ, R7, RZ, 0x33, !PT ;  /* 0x00000007ff0ac212 */ /* 0x000fe200078e33ff */
[----:B------:R-:W-:-:S02]  /*0680*/  IMAD R11, R11, R6, RZ ;  /* 0x000000060b0b7224 */ /* 0x000fc400078e02ff */
[----:B------:R-:W-:Y:S01]  /*0690*/  IMAD R2, R6, R2, R15 ;  /* 0x0000000206027224 */ /* 0x000fe200078e020f */
[----:B------:R-:W-:-:S05]  /*06a0*/  IADD3 R12, PT, PT, R16, R12, -R10 ;  /* 0x0000000c100c7210 */ /* 0x000fca0007ffe80a */
[----:B------:R-:W-:Y:S02]  /*06b0*/  IMAD R11, R11, R12, R2 ;  /* 0x0000000c0b0b7224 */ /* 0x000fe400078e0202 */
[----:B--2---:R-:W-:-:S04]  /*06c0*/  IMAD.WIDE.U32 R4, R0, 0x4, R4 ;  /* 0x0000000400047825 */ /* 0x004fc800078e0004 */
[----:B------:R-:W-:-:S05]  /*06d0*/  IMAD R11, R10, R8, R11 ;  /* 0x000000080a0b7224 */ /* 0x000fca00078e020b */
[----:B------:R-:W-:Y:S01]  /*06e0*/  STG.E desc[UR4][R4.64], R11 ;  /* 0x0000000b04007986 */ /* 0x000fe2000c101904 */
[----:B------:R-:W-:Y:S05]  /*06f0*/  EXIT ;  /* 0x000000000000794d */ /* 0x000fea0003800000 */
.L_x_0:
[----:B------:R-:W-:-:S00]  /*0700*/  BRA `(.L_x_0) ;  /* 0xfffffffc00fc7947 */ /* 0x000fc0000383ffff */
[----:B------:R-:W-:-:S00]  /*0710*/  NOP ;  /* 0x0000000000007918 */ /* 0x000fc00000000000 */
        /* <DEDUP_REMOVED lines=14> */
.L_x_1:


//--------------------- .nv.shared.reserved.0     --------------------------
	.section	.nv.shared.reserved.0,"aw",@nobits
	.weak		__nv_reservedSMEM_offset_0_alias
	.size		__nv_reservedSMEM_offset_0_alias, 0, 64
	.other		__nv_reservedSMEM_offset_0_alias,@"STO_CUDA_RESERVED_SHARED STV_DEFAULT"
__nv_reservedSMEM_offset_0_alias:
	.zero		0
	.zero		64


//--------------------- .nv.constant0._Z8multiplyP6MatrixS0_S0_ --------------------------
	.section	.nv.constant0._Z8multiplyP6MatrixS0_S0_,"a",@progbits
	.sectionflags	@""
	.align	4
.nv.constant0._Z8multiplyP6MatrixS0_S0_:
	.zero		920


//--------------------- SYMBOLS --------------------------

	.type		.nv.reservedSmem.offset0,@object
	.size		.nv.reservedSmem.offset0,0x4
